//
// Generated by NVIDIA NVVM Compiler
//
// Compiler Build ID: CL-36424714
// Cuda compilation tools, release 13.0, V13.0.88
// Based on NVVM 20.0.0
//

.version 9.0
.target sm_100
.address_size 64

	// .globl	_Z16Partition_MatrixILi4EEvPfS0_S0_iii
// _ZZ16Partition_MatrixILi4EEvPfS0_S0_iiiE2As has been demoted
// _ZZ16Partition_MatrixILi4EEvPfS0_S0_iiiE2Bs has been demoted

.visible .entry _Z16Partition_MatrixILi4EEvPfS0_S0_iii(
	.param .u64 .ptr .align 1 _Z16Partition_MatrixILi4EEvPfS0_S0_iii_param_0,
	.param .u64 .ptr .align 1 _Z16Partition_MatrixILi4EEvPfS0_S0_iii_param_1,
	.param .u64 .ptr .align 1 _Z16Partition_MatrixILi4EEvPfS0_S0_iii_param_2,
	.param .u32 _Z16Partition_MatrixILi4EEvPfS0_S0_iii_param_3,
	.param .u32 _Z16Partition_MatrixILi4EEvPfS0_S0_iii_param_4,
	.param .u32 _Z16Partition_MatrixILi4EEvPfS0_S0_iii_param_5
)
{
	.reg .pred 	%p<10>;
	.reg .b32 	%r<94>;
	.reg .b32 	%f<73>;
	.reg .b64 	%rd<13>;
	// demoted variable
	.shared .align 4 .b8 _ZZ16Partition_MatrixILi4EEvPfS0_S0_iiiE2As[64];
	// demoted variable
	.shared .align 4 .b8 _ZZ16Partition_MatrixILi4EEvPfS0_S0_iiiE2Bs[64];
	ld.param.u64 	%rd3, [_Z16Partition_MatrixILi4EEvPfS0_S0_iii_param_0];
	ld.param.u64 	%rd4, [_Z16Partition_MatrixILi4EEvPfS0_S0_iii_param_1];
	ld.param.u64 	%rd5, [_Z16Partition_MatrixILi4EEvPfS0_S0_iii_param_2];
	ld.param.u32 	%r30, [_Z16Partition_MatrixILi4EEvPfS0_S0_iii_param_4];
	ld.param.u32 	%r31, [_Z16Partition_MatrixILi4EEvPfS0_S0_iii_param_5];
	mov.u32 	%r1, %ntid.x;
	setp.gt.u32 	%p1, %r1, %r30;
	mov.f32 	%f71, 0f00000000;
	@%p1 bra 	$L__BB0_14;
	mov.u32 	%r33, %ctaid.y;
	mov.u32 	%r34, %ntid.y;
	mov.u32 	%r35, %tid.y;
	mad.lo.s32 	%r2, %r33, %r34, %r35;
	mov.u32 	%r3, %tid.x;
	mul.lo.s32 	%r4, %r30, %r2;
	shl.b32 	%r5, %r35, 2;
	add.s32 	%r36, %r5, %r3;
	shl.b32 	%r37, %r36, 2;
	mov.u32 	%r38, _ZZ16Partition_MatrixILi4EEvPfS0_S0_iiiE2As;
	add.s32 	%r6, %r38, %r37;
	shl.b32 	%r39, %r3, 2;
	add.s32 	%r40, %r39, %r35;
	shl.b32 	%r41, %r40, 2;
	mov.u32 	%r42, _ZZ16Partition_MatrixILi4EEvPfS0_S0_iiiE2Bs;
	add.s32 	%r7, %r42, %r41;
	and.b32  	%r8, %r1, 7;
	add.s32 	%r9, %r8, -1;
	and.b32  	%r10, %r1, 3;
	and.b32  	%r11, %r1, 2040;
	and.b32  	%r12, %r1, 1;
	div.u32 	%r43, %r30, %r1;
	max.u32 	%r13, %r43, 1;
	and.b32  	%r44, %r1, -8;
	neg.s32 	%r14, %r44;
	shl.b32 	%r45, %r35, 4;
	add.s32 	%r46, %r45, %r38;
	add.s32 	%r15, %r46, 16;
	add.s32 	%r47, %r39, %r42;
	add.s32 	%r16, %r47, 64;
	cvta.to.global.u64 	%rd1, %rd3;
	cvta.to.global.u64 	%rd2, %rd4;
	mov.f32 	%f71, 0f00000000;
	mov.b32 	%r87, 0;
$L__BB0_2:
	setp.lt.u32 	%p2, %r1, 8;
	mad.lo.s32 	%r49, %r87, %r1, %r3;
	add.s32 	%r50, %r49, %r4;
	mul.wide.s32 	%rd6, %r50, 4;
	add.s64 	%rd7, %rd1, %rd6;
	ld.global.f32 	%f18, [%rd7];
	st.shared.f32 	[%r6], %f18;
	mad.lo.s32 	%r51, %r49, %r31, %r2;
	mul.wide.s32 	%rd8, %r51, 4;
	add.s64 	%rd9, %rd2, %rd8;
	ld.global.f32 	%f19, [%rd9];
	st.shared.f32 	[%r7], %f19;
	bar.sync 	0;
	mov.b32 	%r92, 0;
	@%p2 bra 	$L__BB0_5;
	mov.u32 	%r88, %r16;
	mov.u32 	%r89, %r15;
	mov.u32 	%r90, %r14;
$L__BB0_4:
	.pragma "nounroll";
	ld.shared.f32 	%f20, [%r89+-16];
	ld.shared.f32 	%f21, [%r88+-64];
	fma.rn.f32 	%f22, %f20, %f21, %f71;
	ld.shared.f32 	%f23, [%r89+-12];
	ld.shared.f32 	%f24, [%r88+-48];
	fma.rn.f32 	%f25, %f23, %f24, %f22;
	ld.shared.f32 	%f26, [%r89+-8];
	ld.shared.f32 	%f27, [%r88+-32];
	fma.rn.f32 	%f28, %f26, %f27, %f25;
	ld.shared.f32 	%f29, [%r89+-4];
	ld.shared.f32 	%f30, [%r88+-16];
	fma.rn.f32 	%f31, %f29, %f30, %f28;
	ld.shared.f32 	%f32, [%r89];
	ld.shared.f32 	%f33, [%r88];
	fma.rn.f32 	%f34, %f32, %f33, %f31;
	ld.shared.f32 	%f35, [%r89+4];
	ld.shared.f32 	%f36, [%r88+16];
	fma.rn.f32 	%f37, %f35, %f36, %f34;
	ld.shared.f32 	%f38, [%r89+8];
	ld.shared.f32 	%f39, [%r88+32];
	fma.rn.f32 	%f40, %f38, %f39, %f37;
	ld.shared.f32 	%f41, [%r89+12];
	ld.shared.f32 	%f42, [%r88+48];
	fma.rn.f32 	%f71, %f41, %f42, %f40;
	add.s32 	%r90, %r90, 8;
	add.s32 	%r89, %r89, 32;
	add.s32 	%r88, %r88, 128;
	setp.ne.s32 	%p3, %r90, 0;
	mov.u32 	%r92, %r11;
	@%p3 bra 	$L__BB0_4;
$L__BB0_5:
	setp.eq.s32 	%p4, %r8, 0;
	@%p4 bra 	$L__BB0_13;
	setp.lt.u32 	%p5, %r9, 3;
	@%p5 bra 	$L__BB0_8;
	add.s32 	%r52, %r5, %r92;
	shl.b32 	%r53, %r52, 2;
	add.s32 	%r55, %r38, %r53;
	ld.shared.f32 	%f44, [%r55];
	shl.b32 	%r56, %r92, 2;
	add.s32 	%r57, %r56, %r3;
	shl.b32 	%r58, %r57, 2;
	mov.u32 	%r59, _ZZ16Partition_MatrixILi4EEvPfS0_S0_iiiE2Bs;
	add.s32 	%r60, %r59, %r58;
	ld.shared.f32 	%f45, [%r60];
	fma.rn.f32 	%f46, %f44, %f45, %f71;
	ld.shared.f32 	%f47, [%r55+4];
	ld.shared.f32 	%f48, [%r60+16];
	fma.rn.f32 	%f49, %f47, %f48, %f46;
	ld.shared.f32 	%f50, [%r55+8];
	ld.shared.f32 	%f51, [%r60+32];
	fma.rn.f32 	%f52, %f50, %f51, %f49;
	ld.shared.f32 	%f53, [%r55+12];
	ld.shared.f32 	%f54, [%r60+48];
	fma.rn.f32 	%f71, %f53, %f54, %f52;
	add.s32 	%r92, %r92, 4;
$L__BB0_8:
	setp.eq.s32 	%p6, %r10, 0;
	@%p6 bra 	$L__BB0_13;
	setp.eq.s32 	%p7, %r10, 1;
	@%p7 bra 	$L__BB0_11;
	add.s32 	%r61, %r5, %r92;
	shl.b32 	%r62, %r61, 2;
	add.s32 	%r64, %r38, %r62;
	ld.shared.f32 	%f56, [%r64];
	shl.b32 	%r65, %r92, 2;
	add.s32 	%r66, %r65, %r3;
	shl.b32 	%r67, %r66, 2;
	mov.u32 	%r68, _ZZ16Partition_MatrixILi4EEvPfS0_S0_iiiE2Bs;
	add.s32 	%r69, %r68, %r67;
	ld.shared.f32 	%f57, [%r69];
	fma.rn.f32 	%f58, %f56, %f57, %f71;
	ld.shared.f32 	%f59, [%r64+4];
	ld.shared.f32 	%f60, [%r69+16];
	fma.rn.f32 	%f71, %f59, %f60, %f58;
	add.s32 	%r92, %r92, 2;
$L__BB0_11:
	setp.eq.s32 	%p8, %r12, 0;
	@%p8 bra 	$L__BB0_13;
	add.s32 	%r70, %r5, %r92;
	shl.b32 	%r71, %r70, 2;
	add.s32 	%r73, %r38, %r71;
	ld.shared.f32 	%f61, [%r73];
	shl.b32 	%r74, %r92, 2;
	add.s32 	%r75, %r74, %r3;
	shl.b32 	%r76, %r75, 2;
	mov.u32 	%r77, _ZZ16Partition_MatrixILi4EEvPfS0_S0_iiiE2Bs;
	add.s32 	%r78, %r77, %r76;
	ld.shared.f32 	%f62, [%r78];
	fma.rn.f32 	%f71, %f61, %f62, %f71;
$L__BB0_13:
	bar.sync 	0;
	add.s32 	%r87, %r87, 1;
	setp.ne.s32 	%p9, %r87, %r13;
	@%p9 bra 	$L__BB0_2;
$L__BB0_14:
	cvta.to.global.u64 	%rd10, %rd5;
	mov.u32 	%r79, %ctaid.x;
	mov.u32 	%r80, %tid.y;
	mad.lo.s32 	%r81, %r79, %r1, %r80;
	mov.u32 	%r82, %ctaid.y;
	mov.u32 	%r83, %ntid.y;
	mov.u32 	%r84, %tid.x;
	mad.lo.s32 	%r85, %r82, %r83, %r84;
	mad.lo.s32 	%r86, %r31, %r81, %r85;
	mul.wide.s32 	%rd11, %r86, 4;
	add.s64 	%rd12, %rd10, %rd11;
	st.global.f32 	[%rd12], %f71;
	ret;

}


// ===== COMPILED SASS (sm_100) =====

	.target	sm_100

	.elftype	@"ET_EXEC"


//--------------------- .note.nv.tkinfo           --------------------------
	.section	.note.nv.tkinfo,"",@"SHT_NOTE"
	.sectionflags	@"SHF_NOTE_NV_TKINFO"
	.tkinfo
        /*0018*/ 	.word	0x00000002
        /*0030*/ 	.string	""
        /*0030*/ 	.string	"ptxas"
        /*0030*/ 	.string	"Cuda compilation tools, release 13.0, V13.0.88"
        /*0030*/ 	.string	"Build cuda_13.0.r13.0/compiler.36424714_0"
        /*0030*/ 	.string	"-arch sm_100 -m 64 "



//--------------------- .note.nv.cuinfo           --------------------------
	.section	.note.nv.cuinfo,"",@"SHT_NOTE"
	.sectionflags	@"SHF_NOTE_NV_CUINFO"
        /*0018*/ 	.short	0x0002
        /*001a*/ 	.short	0x0064
        /*001c*/ 	.short	0x0082
	.zero		2


//--------------------- .nv.info                  --------------------------
	.section	.nv.info,"",@"SHT_CUDA_INFO"
	.align	4


	//----- nvinfo : EIATTR_REGCOUNT
	.align		4
        /*0000*/ 	.byte	0x04, 0x2f
        /*0002*/ 	.short	(.L_1 - .L_0)
	.align		4
.L_0:
        /*0004*/ 	.word	index@(_Z16Partition_MatrixILi4EEvPfS0_S0_iii)
        /*0008*/ 	.word	0x0000001e


	//----- nvinfo : EIATTR_FRAME_SIZE
	.align		4
.L_1:
        /*000c*/ 	.byte	0x04, 0x11
        /*000e*/ 	.short	(.L_3 - .L_2)
	.align		4
.L_2:
        /*0010*/ 	.word	index@(_Z16Partition_MatrixILi4EEvPfS0_S0_iii)
        /*0014*/ 	.word	0x00000000


	//----- nvinfo : EIATTR_MIN_STACK_SIZE
	.align		4
.L_3:
        /*0018*/ 	.byte	0x04, 0x12
        /*001a*/ 	.short	(.L_5 - .L_4)
	.align		4
.L_4:
        /*001c*/ 	.word	index@(_Z16Partition_MatrixILi4EEvPfS0_S0_iii)
        /*0020*/ 	.word	0x00000000
.L_5:


//--------------------- .nv.compat                --------------------------
	.section	.nv.compat,"",@"SHT_CUDA_COMPAT_INFO"
	.align	4
        /*0000*/ 	.byte	0x02, 0x09, 0x00, 0x00, 0x02, 0x02, 0x01, 0x00, 0x02, 0x05, 0x05, 0x00, 0x03, 0x07, 0x01, 0x01
        /*0010*/ 	.byte	0x02, 0x03, 0x00, 0x00, 0x02, 0x06, 0x01, 0x00, 0x04, 0x0b, 0x08, 0x00, 0x09, 0x00, 0x00, 0x00
        /*0020*/ 	.byte	0x00, 0x00, 0x00, 0x00


//--------------------- .nv.info._Z16Partition_MatrixILi4EEvPfS0_S0_iii --------------------------
	.section	.nv.info._Z16Partition_MatrixILi4EEvPfS0_S0_iii,"",@"SHT_CUDA_INFO"
	.sectionflags	@""
	.align	4


	//----- nvinfo : EIATTR_CUDA_API_VERSION
	.align		4
        /*0000*/ 	.byte	0x04, 0x37
        /*0002*/ 	.short	(.L_7 - .L_6)
.L_6:
        /*0004*/ 	.word	0x00000082


	//----- nvinfo : EIATTR_KPARAM_INFO
	.align		4
.L_7:
        /*0008*/ 	.byte	0x04, 0x17
        /*000a*/ 	.short	(.L_9 - .L_8)
.L_8:
        /*000c*/ 	.word	0x00000000
        /*0010*/ 	.short	0x0005
        /*0012*/ 	.short	0x0020
        /*0014*/ 	.byte	0x00, 0xf0, 0x11, 0x00


	//----- nvinfo : EIATTR_KPARAM_INFO
	.align		4
.L_9:
        /*0018*/ 	.byte	0x04, 0x17
        /*001a*/ 	.short	(.L_11 - .L_10)
.L_10:
        /*001c*/ 	.word	0x00000000
        /*0020*/ 	.short	0x0004
        /*0022*/ 	.short	0x001c
        /*0024*/ 	.byte	0x00, 0xf0, 0x11, 0x00


	//----- nvinfo : EIATTR_KPARAM_INFO
	.align		4
.L_11:
        /*0028*/ 	.byte	0x04, 0x17
        /*002a*/ 	.short	(.L_13 - .L_12)
.L_12:
        /*002c*/ 	.word	0x00000000
        /*0030*/ 	.short	0x0003
        /*0032*/ 	.short	0x0018
        /*0034*/ 	.byte	0x00, 0xf0, 0x11, 0x00


	//----- nvinfo : EIATTR_KPARAM_INFO
	.align		4
.L_13:
        /*0038*/ 	.byte	0x04, 0x17
        /*003a*/ 	.short	(.L_15 - .L_14)
.L_14:
        /*003c*/ 	.word	0x00000000
        /*0040*/ 	.short	0x0002
        /*0042*/ 	.short	0x0010
        /*0044*/ 	.byte	0x00, 0xf5, 0x21, 0x00


	//----- nvinfo : EIATTR_KPARAM_INFO
	.align		4
.L_15:
        /*0048*/ 	.byte	0x04, 0x17
        /*004a*/ 	.short	(.L_17 - .L_16)
.L_16:
        /*004c*/ 	.word	0x00000000
        /*0050*/ 	.short	0x0001
        /*0052*/ 	.short	0x0008
        /*0054*/ 	.byte	0x00, 0xf5, 0x21, 0x00


	//----- nvinfo : EIATTR_KPARAM_INFO
	.align		4
.L_17:
        /*0058*/ 	.byte	0x04, 0x17
        /*005a*/ 	.short	(.L_19 - .L_18)
.L_18:
        /*005c*/ 	.word	0x00000000
        /*0060*/ 	.short	0x0000
        /*0062*/ 	.short	0x0000
        /*0064*/ 	.byte	0x00, 0xf5, 0x21, 0x00


	//----- nvinfo : EIATTR_SPARSE_MMA_MASK
	.align		4
.L_19:
        /*0068*/ 	.byte	0x03, 0x50
        /*006a*/ 	.short	0x0000


	//----- nvinfo : EIATTR_MAXREG_COUNT
	.align		4
        /*006c*/ 	.byte	0x03, 0x1b
        /*006e*/ 	.short	0x00ff


	//----- nvinfo : EIATTR_NUM_BARRIERS
	.align		4
        /*0070*/ 	.byte	0x02, 0x4c
        /*0072*/ 	.byte	0x01
	.zero		1


	//----- nvinfo : EIATTR_MERCURY_ISA_VERSION
	.align		4
        /*0074*/ 	.byte	0x03, 0x5f
        /*0076*/ 	.short	0x0101


	//----- nvinfo : EIATTR_VRC_CTA_INIT_COUNT
	.align		4
        /*0078*/ 	.byte	0x02, 0x4a
	.zero		1
	.zero		1


	//----- nvinfo : EIATTR_EXIT_INSTR_OFFSETS
	.align		4
        /*007c*/ 	.byte	0x04, 0x1c
        /*007e*/ 	.short	(.L_21 - .L_20)


	//   ....[0]....
.L_20:
        /*0080*/ 	.word	0x00000a60


	//----- nvinfo : EIATTR_CBANK_PARAM_SIZE
	.align		4
.L_21:
        /*0084*/ 	.byte	0x03, 0x19
        /*0086*/ 	.short	0x0024


	//----- nvinfo : EIATTR_PARAM_CBANK
	.align		4
        /*0088*/ 	.byte	0x04, 0x0a
        /*008a*/ 	.short	(.L_23 - .L_22)
	.align		4
.L_22:
        /*008c*/ 	.word	index@(.nv.constant0._Z16Partition_MatrixILi4EEvPfS0_S0_iii)
        /*0090*/ 	.short	0x0380
        /*0092*/ 	.short	0x0024


	//----- nvinfo : EIATTR_SW_WAR
	.align		4
.L_23:
        /*0094*/ 	.byte	0x04, 0x36
        /*0096*/ 	.short	(.L_25 - .L_24)
.L_24:
        /*0098*/ 	.word	0x00000008
.L_25:


//--------------------- .nv.callgraph             --------------------------
	.section	.nv.callgraph,"",@"SHT_CUDA_CALLGRAPH"
	.align	4
	.sectionentsize	8
	.align		4
        /*0000*/ 	.word	0x00000000
	.align		4
        /*0004*/ 	.word	0xffffffff
	.align		4
        /*0008*/ 	.word	0x00000000
	.align		4
        /*000c*/ 	.word	0xfffffffe
	.align		4
        /*0010*/ 	.word	0x00000000
	.align		4
        /*0014*/ 	.word	0xfffffffd
	.align		4
        /*0018*/ 	.word	0x00000000
	.align		4
        /*001c*/ 	.word	0xfffffffc


//--------------------- .text._Z16Partition_MatrixILi4EEvPfS0_S0_iii --------------------------
	.section	.text._Z16Partition_MatrixILi4EEvPfS0_S0_iii,"ax",@progbits
	.align	128
        .global         _Z16Partition_MatrixILi4EEvPfS0_S0_iii
        .type           _Z16Partition_MatrixILi4EEvPfS0_S0_iii,@function
        .size           _Z16Partition_MatrixILi4EEvPfS0_S0_iii,(.L_x_8 - _Z16Partition_MatrixILi4EEvPfS0_S0_iii)
        .other          _Z16Partition_MatrixILi4EEvPfS0_S0_iii,@"STO_CUDA_ENTRY STV_DEFAULT"
_Z16Partition_MatrixILi4EEvPfS0_S0_iii:
.text._Z16Partition_MatrixILi4EEvPfS0_S0_iii:
[----:B------:R-:W-:Y:S08]  /*0000*/  LDC R1, c[0x0][0x37c] ;  /* 0x0000df00ff017b82 */ /* 0x000ff00000000800 */
[----:B------:R-:W0:Y:S01]  /*0010*/  LDC R4, c[0x0][0x39c] ;  /* 0x0000e700ff047b82 */ /* 0x000e220000000800 */
[----:B------:R-:W0:Y:S01]  /*0020*/  LDCU UR14, c[0x0][0x360] ;  /* 0x00006c00ff0e77ac */ /* 0x000e220008000800 */
[----:B------:R-:W-:Y:S01]  /*0030*/  HFMA2 R19, -RZ, RZ, 0, 0 ;  /* 0x00000000ff137431 */ /* 0x000fe200000001ff */
[----:B------:R-:W1:Y:S01]  /*0040*/  LDCU.64 UR12, c[0x0][0x358] ;  /* 0x00006b00ff0c77ac */ /* 0x000e620008000a00 */
[----:B0-----:R-:W-:-:S13]  /*0050*/  ISETP.LT.U32.AND P0, PT, R4, UR14, PT ;  /* 0x0000000e04007c0c */ /* 0x001fda000bf01070 */
[----:B-1----:R-:W-:Y:S05]  /*0060*/  @P0 BRA `(.L_x_0) ;  /* 0x00000008004c0947 */ /* 0x002fea0003800000 */
[----:B------:R-:W0:Y:S01]  /*0070*/  I2F.U32.RP R0, UR14 ;  /* 0x0000000e00007d06 */ /* 0x000e220008209000 */
[----:B------:R-:W1:Y:S01]  /*0080*/  S2UR UR6, SR_CgaCtaId ;  /* 0x00000000000679c3 */ /* 0x000e620000008800 */
[----:B------:R-:W-:Y:S01]  /*0090*/  UMOV UR4, 0x400 ;  /* 0x0000040000047882 */ /* 0x000fe20000000000 */
[----:B------:R-:W-:Y:S01]  /*00a0*/  ISETP.NE.U32.AND P2, PT, RZ, UR14, PT ;  /* 0x0000000eff007c0c */ /* 0x000fe2000bf45070 */
[----:B------:R-:W-:Y:S01]  /*00b0*/  ULOP3.LUT UR8, UR14, 0x7, URZ, 0xc0, !UPT ;  /* 0x000000070e087892 */ /* 0x000fe2000f8ec0ff */
[----:B------:R-:W-:Y:S01]  /*00c0*/  MOV R19, RZ ;  /* 0x000000ff00137202 */ /* 0x000fe20000000f00 */
[----:B------:R-:W-:Y:S02]  /*00d0*/  ULOP3.LUT UR5, UR14, 0xfffffff8, URZ, 0xc0, !UPT ;  /* 0xfffffff80e057892 */ /* 0x000fe4000f8ec0ff */
[----:B------:R-:W-:Y:S01]  /*00e0*/  UIADD3 UR9, UPT, UPT, UR8, -0x1, URZ ;  /* 0xffffffff08097890 */ /* 0x000fe2000fffe0ff */
[----:B------:R-:W2:Y:S01]  /*00f0*/  S2UR UR15, SR_CTAID.Y ;  /* 0x00000000000f79c3 */ /* 0x000ea20000002600 */
[----:B------:R-:W-:-:S02]  /*0100*/  ULOP3.LUT UR10, UR14, 0x3, URZ, 0xc0, !UPT ;  /* 0x000000030e0a7892 */ /* 0x000fc4000f8ec0ff */
[----:B------:R-:W-:Y:S02]  /*0110*/  ULOP3.LUT UR11, UR14, 0x7f8, URZ, 0xc0, !UPT ;  /* 0x000007f80e0b7892 */ /* 0x000fe4000f8ec0ff */
[----:B------:R-:W-:Y:S01]  /*0120*/  UIADD3 UR5, UPT, UPT, -UR5, URZ, URZ ;  /* 0x000000ff05057290 */ /* 0x000fe2000fffe1ff */
[----:B0-----:R-:W0:Y:S01]  /*0130*/  MUFU.RCP R0, R0 ;  /* 0x0000000000007308 */ /* 0x001e220000001000 */
[----:B------:R-:W-:Y:S02]  /*0140*/  UISETP.GE.U32.AND UP0, UPT, UR9, 0x3, UPT ;  /* 0x000000030900788c */ /* 0x000fe4000bf06070 */
[----:B-1----:R-:W-:Y:S02]  /*0150*/  ULEA UR7, UR6, UR4, 0x18 ;  /* 0x0000000406077291 */ /* 0x002fe4000f8ec0ff */
[----:B------:R-:W-:-:S04]  /*0160*/  UIADD3 UR4, UPT, UPT, UR4, 0x40, URZ ;  /* 0x0000004004047890 */ /* 0x000fc8000fffe0ff */
[----:B------:R-:W-:Y:S01]  /*0170*/  ULEA UR4, UR6, UR4, 0x18 ;  /* 0x0000000406047291 */ /* 0x000fe2000f8ec0ff */
[----:B0-----:R-:W-:Y:S02]  /*0180*/  IADD3 R2, PT, PT, R0, 0xffffffe, RZ ;  /* 0x0ffffffe00027810 */ /* 0x001fe40007ffe0ff */
[----:B------:R-:W0:Y:S02]  /*0190*/  S2R R0, SR_TID.Y ;  /* 0x0000000000007919 */ /* 0x000e240000002200 */
[----:B------:R1:W3:Y:S02]  /*01a0*/  F2I.FTZ.U32.TRUNC.NTZ R3, R2 ;  /* 0x0000000200037305 */ /* 0x0002e4000021f000 */
[----:B-1----:R-:W-:Y:S01]  /*01b0*/  MOV R2, RZ ;  /* 0x000000ff00027202 */ /* 0x002fe20000000f00 */
[----:B---3--:R-:W-:-:S04]  /*01c0*/  IMAD.MOV R5, RZ, RZ, -R3 ;  /* 0x000000ffff057224 */ /* 0x008fc800078e0a03 */
[----:B------:R-:W-:-:S04]  /*01d0*/  IMAD R5, R5, UR14, RZ ;  /* 0x0000000e05057c24 */ /* 0x000fc8000f8e02ff */
[----:B------:R-:W-:-:S06]  /*01e0*/  IMAD.HI.U32 R3, R3, R5, R2 ;  /* 0x0000000503037227 */ /* 0x000fcc00078e0002 */
[----:B------:R-:W-:Y:S01]  /*01f0*/  IMAD.HI.U32 R17, R3, R4, RZ ;  /* 0x0000000403117227 */ /* 0x000fe200078e00ff */
[----:B0-----:R-:W-:Y:S01]  /*0200*/  LEA R15, R0, UR7, 0x4 ;  /* 0x00000007000f7c11 */ /* 0x001fe2000f8e20ff */
[----:B------:R-:W0:Y:S03]  /*0210*/  S2R R3, SR_TID.X ;  /* 0x0000000000037919 */ /* 0x000e260000002100 */
[----:B------:R-:W-:Y:S02]  /*0220*/  IADD3 R5, PT, PT, -R17, RZ, RZ ;  /* 0x000000ff11057210 */ /* 0x000fe40007ffe1ff */
[----:B------:R-:W-:-:S03]  /*0230*/  IADD3 R15, PT, PT, R15, 0x10, RZ ;  /* 0x000000100f0f7810 */ /* 0x000fc60007ffe0ff */
[----:B------:R-:W-:Y:S02]  /*0240*/  IMAD R2, R5, UR14, R4 ;  /* 0x0000000e05027c24 */ /* 0x000fe4000f8e0204 */
[----:B------:R-:W2:Y:S03]  /*0250*/  LDC R5, c[0x0][0x364] ;  /* 0x0000d900ff057b82 */ /* 0x000ea60000000800 */
[----:B------:R-:W-:-:S13]  /*0260*/  ISETP.GE.U32.AND P0, PT, R2, UR14, PT ;  /* 0x0000000e02007c0c */ /* 0x000fda000bf06070 */
[----:B------:R-:W-:Y:S01]  /*0270*/  @P0 VIADD R2, R2, -UR14 ;  /* 0x8000000e02020c36 */ /* 0x000fe20008000000 */
[----:B------:R-:W-:-:S04]  /*0280*/  @P0 IADD3 R17, PT, PT, R17, 0x1, RZ ;  /* 0x0000000111110810 */ /* 0x000fc80007ffe0ff */
[----:B------:R-:W-:Y:S01]  /*0290*/  ISETP.GE.U32.AND P1, PT, R2, UR14, PT ;  /* 0x0000000e02007c0c */ /* 0x000fe2000bf26070 */
[----:B0-----:R-:W-:Y:S01]  /*02a0*/  IMAD R13, R0, 0x4, R3 ;  /* 0x00000004000d7824 */ /* 0x001fe200078e0203 */
[----:B------:R-:W-:Y:S01]  /*02b0*/  LEA R14, R3, R0, 0x2 ;  /* 0x00000000030e7211 */ /* 0x000fe200078e10ff */
[----:B--2---:R-:W-:Y:S01]  /*02c0*/  IMAD R12, R5, UR15, R0 ;  /* 0x0000000f050c7c24 */ /* 0x004fe2000f8e0200 */
[----:B------:R-:W-:Y:S02]  /*02d0*/  LEA R16, R3, UR4, 0x2 ;  /* 0x0000000403107c11 */ /* 0x000fe4000f8e10ff */
[----:B------:R-:W-:Y:S02]  /*02e0*/  MOV R2, RZ ;  /* 0x000000ff00027202 */ /* 0x000fe40000000f00 */
[----:B------:R-:W-:Y:S02]  /*02f0*/  LEA R13, R13, UR7, 0x2 ;  /* 0x000000070d0d7c11 */ /* 0x000fe4000f8e10ff */
[----:B------:R-:W-:-:S02]  /*0300*/  LEA R14, R14, UR4, 0x2 ;  /* 0x000000040e0e7c11 */ /* 0x000fc4000f8e10ff */
[----:B------:R-:W-:Y:S01]  /*0310*/  IADD3 R16, PT, PT, R16, 0x40, RZ ;  /* 0x0000004010107810 */ /* 0x000fe20007ffe0ff */
[----:B------:R-:W-:Y:S01]  /*0320*/  @P1 VIADD R17, R17, 0x1 ;  /* 0x0000000111111836 */ /* 0x000fe20000000000 */
[----:B------:R-:W-:-:S04]  /*0330*/  @!P2 LOP3.LUT R17, RZ, UR14, RZ, 0x33, !PT ;  /* 0x0000000eff11ac12 */ /* 0x000fc8000f8e33ff */
[----:B------:R-:W-:-:S07]  /*0340*/  VIMNMX.U32 R17, PT, PT, R17, 0x1, !PT ;  /* 0x0000000111117848 */ /* 0x000fce0007fe0000 */
.L_x_6:
[----:B0-----:R-:W0:Y:S01]  /*0350*/  LDC.64 R6, c[0x0][0x380] ;  /* 0x0000e000ff067b82 */ /* 0x001e220000000a00 */
[----:B------:R-:W1:Y:S01]  /*0360*/  LDCU UR6, c[0x0][0x39c] ;  /* 0x00007380ff0677ac */ /* 0x000e620008000800 */
[----:B------:R-:W-:Y:S01]  /*0370*/  IMAD R9, R2, UR14, R3 ;  /* 0x0000000e02097c24 */ /* 0x000fe2000f8e0203 */
[----:B------:R-:W2:Y:S05]  /*0380*/  LDCU UR4, c[0x0][0x3a0] ;  /* 0x00007400ff0477ac */ /* 0x000eaa0008000800 */
[----:B------:R-:W3:Y:S01]  /*0390*/  LDC.64 R4, c[0x0][0x388] ;  /* 0x0000e200ff047b82 */ /* 0x000ee20000000a00 */
[----:B-1----:R-:W-:Y:S02]  /*03a0*/  IMAD R11, R12, UR6, R9 ;  /* 0x000000060c0b7c24 */ /* 0x002fe4000f8e0209 */
[----:B--2---:R-:W-:-:S02]  /*03b0*/  IMAD R9, R9, UR4, R12 ;  /* 0x0000000409097c24 */ /* 0x004fc4000f8e020c */
[----:B0-----:R-:W-:-:S06]  /*03c0*/  IMAD.WIDE R6, R11, 0x4, R6 ;  /* 0x000000040b067825 */ /* 0x001fcc00078e0206 */
[----:B------:R-:W2:Y:S01]  /*03d0*/  LDG.E R6, desc[UR12][R6.64] ;  /* 0x0000000c06067981 */ /* 0x000ea2000c1e1900 */
[----:B---3--:R-:W-:-:S06]  /*03e0*/  IMAD.WIDE R4, R9, 0x4, R4 ;  /* 0x0000000409047825 */ /* 0x008fcc00078e0204 */
[----:B------:R-:W3:Y:S01]  /*03f0*/  LDG.E R5, desc[UR12][R4.64] ;  /* 0x0000000c04057981 */ /* 0x000ee2000c1e1900 */
[----:B------:R-:W-:Y:S01]  /*0400*/  UISETP.GE.U32.AND UP1, UPT, UR14, 0x8, UPT ;  /* 0x000000080e00788c */ /* 0x000fe2000bf26070 */
[----:B------:R-:W-:Y:S01]  /*0410*/  VIADD R2, R2, 0x1 ;  /* 0x0000000102027836 */ /* 0x000fe20000000000 */
[----:B------:R-:W-:-:S04]  /*0420*/  MOV R8, RZ ;  /* 0x000000ff00087202 */ /* 0x000fc80000000f00 */
[----:B------:R-:W-:Y:S01]  /*0430*/  ISETP.NE.AND P0, PT, R2, R17, PT ;  /* 0x000000110200720c */ /* 0x000fe20003f05270 */
[----:B--2---:R0:W-:Y:S04]  /*0440*/  STS [R13], R6 ;  /* 0x000000060d007388 */ /* 0x0041e80000000800 */
[----:B---3--:R0:W-:Y:S01]  /*0450*/  STS [R14], R5 ;  /* 0x000000050e007388 */ /* 0x0081e20000000800 */
[----:B------:R-:W-:Y:S06]  /*0460*/  BAR.SYNC.DEFER_BLOCKING 0x0 ;  /* 0x0000000000007b1d */ /* 0x000fec0000010000 */
[----:B------:R-:W-:Y:S05]  /*0470*/  BRA.U !UP1, `(.L_x_1) ;  /* 0x00000001096c7547 */ /* 0x000fea000b800000 */
[----:B------:R-:W-:Y:S01]  /*0480*/  MOV R18, R16 ;  /* 0x0000001000127202 */ /* 0x000fe20000000f00 */
[----:B------:R-:W-:Y:S01]  /*0490*/  IMAD.MOV.U32 R20, RZ, RZ, R15 ;  /* 0x000000ffff147224 */ /* 0x000fe200078e000f */
[----:B------:R-:W-:-:S06]  /*04a0*/  UMOV UR4, UR5 ;  /* 0x0000000500047c82 */ /* 0x000fcc0008000000 */
.L_x_2:
[----:B------:R-:W-:Y:S01]  /*04b0*/  LDS R25, [R18+-0x40] ;  /* 0xffffc00012197984 */ /* 0x000fe20000000800 */
[----:B------:R-:W-:-:S03]  /*04c0*/  UIADD3 UR4, UPT, UPT, UR4, 0x8, URZ ;  /* 0x0000000804047890 */ /* 0x000fc6000fffe0ff */
[----:B0-----:R-:W0:Y:S01]  /*04d0*/  LDS.128 R4, [R20+-0x10] ;  /* 0xfffff00014047984 */ /* 0x001e220000000c00 */
[----:B------:R-:W-:-:S03]  /*04e0*/  UISETP.NE.AND UP1, UPT, UR4, URZ, UPT ;  /* 0x000000ff0400728c */ /* 0x000fc6000bf25270 */
[----:B------:R-:W1:Y:S04]  /*04f0*/  LDS R27, [R18+-0x30] ;  /* 0xffffd000121b7984 */ /* 0x000e680000000800 */
[----:B------:R-:W2:Y:S04]  /*0500*/  LDS R23, [R18+-0x20] ;  /* 0xffffe00012177984 */ /* 0x000ea80000000800 */
[----:B------:R-:W3:Y:S04]  /*0510*/  LDS R24, [R18+-0x10] ;  /* 0xfffff00012187984 */ /* 0x000ee80000000800 */
[----:B------:R-:W-:Y:S04]  /*0520*/  LDS R21, [R18] ;  /* 0x0000000012157984 */ /* 0x000fe80000000800 */
[----:B------:R4:W5:Y:S04]  /*0530*/  LDS.128 R8, [R20] ;  /* 0x0000000014087984 */ /* 0x0009680000000c00 */
[----:B------:R-:W5:Y:S01]  /*0540*/  LDS R22, [R18+0x10] ;  /* 0x0000100012167984 */ /* 0x000f620000000800 */
[----:B----4-:R-:W-:Y:S01]  /*0550*/  IADD3 R20, PT, PT, R20, 0x20, RZ ;  /* 0x0000002014147810 */ /* 0x010fe20007ffe0ff */
[----:B0-----:R-:W-:-:S02]  /*0560*/  FFMA R26, R4, R25, R19 ;  /* 0x00000019041a7223 */ /* 0x001fc40000000013 */
[----:B------:R-:W0:Y:S02]  /*0570*/  LDS R19, [R18+0x20] ;  /* 0x0000200012137984 */ /* 0x000e240000000800 */
[----:B-1----:R-:W-:Y:S02]  /*0580*/  FFMA R26, R27, R5, R26 ;  /* 0x000000051b1a7223 */ /* 0x002fe4000000001a */
[----:B------:R1:W4:Y:S02]  /*0590*/  LDS R4, [R18+0x30] ;  /* 0x0000300012047984 */ /* 0x0003240000000800 */
[----:B--2---:R-:W-:-:S04]  /*05a0*/  FFMA R23, R23, R6, R26 ;  /* 0x0000000617177223 */ /* 0x004fc8000000001a */
[----:B---3--:R-:W-:Y:S01]  /*05b0*/  FFMA R7, R24, R7, R23 ;  /* 0x0000000718077223 */ /* 0x008fe20000000017 */
[----:B-1----:R-:W-:-:S03]  /*05c0*/  IADD3 R18, PT, PT, R18, 0x80, RZ ;  /* 0x0000008012127810 */ /* 0x002fc60007ffe0ff */
[----:B-----5:R-:W-:-:S04]  /*05d0*/  FFMA R7, R8, R21, R7 ;  /* 0x0000001508077223 */ /* 0x020fc80000000007 */
[----:B------:R-:W-:-:S04]  /*05e0*/  FFMA R22, R22, R9, R7 ;  /* 0x0000000916167223 */ /* 0x000fc80000000007 */
[----:B0-----:R-:W-:-:S04]  /*05f0*/  FFMA R19, R19, R10, R22 ;  /* 0x0000000a13137223 */ /* 0x001fc80000000016 */
[----:B----4-:R-:W-:Y:S01]  /*0600*/  FFMA R19, R4, R11, R19 ;  /* 0x0000000b04137223 */ /* 0x010fe20000000013 */
[----:B------:R-:W-:Y:S06]  /*0610*/  BRA.U UP1, `(.L_x_2) ;  /* 0xfffffffd01a47547 */ /* 0x000fec000b83ffff */
[----:B------:R-:W-:-:S07]  /*0620*/  MOV R8, UR11 ;  /* 0x0000000b00087c02 */ /* 0x000fce0008000f00 */
.L_x_1:
[----:B------:R-:W-:-:S09]  /*0630*/  UISETP.NE.AND UP1, UPT, UR8, URZ, UPT ;  /* 0x000000ff0800728c */ /* 0x000fd2000bf25270 */
[----:B------:R-:W-:Y:S05]  /*0640*/  BRA.U !UP1, `(.L_x_3) ;  /* 0x0000000109cc7547 */ /* 0x000fea000b800000 */
[----:B------:R-:W-:Y:S01]  /*0650*/  UISETP.NE.AND UP1, UPT, UR10, URZ, UPT ;  /* 0x000000ff0a00728c */ /* 0x000fe2000bf25270 */
[----:B------:R-:W-:Y:S10]  /*0660*/  BRA.U !UP0, `(.L_x_4) ;  /* 0x00000001084c7547 */ /* 0x000ff4000b800000 */
[----:B------:R-:W1:Y:S01]  /*0670*/  S2UR UR6, SR_CgaCtaId ;  /* 0x00000000000679c3 */ /* 0x000e620000008800 */
[----:B------:R-:W-:Y:S01]  /*0680*/  UMOV UR4, 0x400 ;  /* 0x0000040000047882 */ /* 0x000fe20000000000 */
[----:B------:R-:W-:Y:S01]  /*0690*/  IMAD R4, R0, 0x4, R8 ;  /* 0x0000000400047824 */ /* 0x000fe200078e0208 */
[----:B------:R-:W-:Y:S01]  /*06a0*/  UIADD3 UR4, UPT, UPT, UR4, 0x40, URZ ;  /* 0x0000004004047890 */ /* 0x000fe2000fffe0ff */
[C---:B0-----:R-:W-:Y:S02]  /*06b0*/  LEA R5, R8.reuse, R3, 0x2 ;  /* 0x0000000308057211 */ /* 0x041fe400078e10ff */
[----:B------:R-:W-:Y:S02]  /*06c0*/  IADD3 R8, PT, PT, R8, 0x4, RZ ;  /* 0x0000000408087810 */ /* 0x000fe40007ffe0ff */
[----:B------:R-:W-:-:S05]  /*06d0*/  LEA R9, R4, UR7, 0x2 ;  /* 0x0000000704097c11 */ /* 0x000fca000f8e10ff */
[----:B------:R-:W-:Y:S01]  /*06e0*/  LDS.64 R6, [R9+0x8] ;  /* 0x0000080009067984 */ /* 0x000fe20000000a00 */
[----:B-1----:R-:W-:-:S06]  /*06f0*/  ULEA UR4, UR6, UR4, 0x18 ;  /* 0x0000000406047291 */ /* 0x002fcc000f8ec0ff */
[----:B------:R-:W-:Y:S02]  /*0700*/  LEA R10, R5, UR4, 0x2 ;  /* 0x00000004050a7c11 */ /* 0x000fe4000f8e10ff */
[----:B------:R-:W-:Y:S04]  /*0710*/  LDS.64 R4, [R9] ;  /* 0x0000000009047984 */ /* 0x000fe80000000a00 */
[----:B------:R-:W0:Y:S04]  /*0720*/  LDS R11, [R10] ;  /* 0x000000000a0b7984 */ /* 0x000e280000000800 */
[----:B------:R-:W1:Y:S04]  /*0730*/  LDS R21, [R10+0x10] ;  /* 0x000010000a157984 */ /* 0x000e680000000800 */
[----:B------:R-:W2:Y:S04]  /*0740*/  LDS R18, [R10+0x20] ;  /* 0x000020000a127984 */ /* 0x000ea80000000800 */
[----:B------:R-:W3:Y:S01]  /*0750*/  LDS R23, [R10+0x30] ;  /* 0x000030000a177984 */ /* 0x000ee20000000800 */
[----:B0-----:R-:W-:-:S04]  /*0760*/  FFMA R4, R4, R11, R19 ;  /* 0x0000000b04047223 */ /* 0x001fc80000000013 */
[----:B-1----:R-:W-:-:S04]  /*0770*/  FFMA R5, R21, R5, R4 ;  /* 0x0000000515057223 */ /* 0x002fc80000000004 */
[----:B--2---:R-:W-:-:S04]  /*0780*/  FFMA R6, R6, R18, R5 ;  /* 0x0000001206067223 */ /* 0x004fc80000000005 */
[----:B---3--:R-:W-:-:S07]  /*0790*/  FFMA R19, R23, R7, R6 ;  /* 0x0000000717137223 */ /* 0x008fce0000000006 */
.L_x_4:
[----:B------:R-:W-:Y:S05]  /*07a0*/  BRA.U !UP1, `(.L_x_3) ;  /* 0x0000000109747547 */ /* 0x000fea000b800000 */
[----:B------:R-:W-:Y:S02]  /*07b0*/  UISETP.NE.AND UP1, UPT, UR10, 0x1, UPT ;  /* 0x000000010a00788c */ /* 0x000fe4000bf25270 */
[----:B------:R-:W-:-:S07]  /*07c0*/  ULOP3.LUT UP2, URZ, UR14, 0x1, URZ, 0xc0, !UPT ;  /* 0x000000010eff7892 */ /* 0x000fce000f84c0ff */
[----:B------:R-:W-:Y:S05]  /*07d0*/  BRA.U !UP1, `(.L_x_5) ;  /* 0x0000000109387547 */ /* 0x000fea000b800000 */
[----:B------:R-:W1:Y:S01]  /*07e0*/  S2UR UR6, SR_CgaCtaId ;  /* 0x00000000000679c3 */ /* 0x000e620000008800 */
[----:B------:R-:W-:Y:S01]  /*07f0*/  UMOV UR4, 0x400 ;  /* 0x0000040000047882 */ /* 0x000fe20000000000 */
[----:B------:R-:W-:Y:S01]  /*0800*/  LEA R4, R0, R8, 0x2 ;  /* 0x0000000800047211 */ /* 0x000fe200078e10ff */
[----:B------:R-:W-:Y:S01]  /*0810*/  UIADD3 UR4, UPT, UPT, UR4, 0x40, URZ ;  /* 0x0000004004047890 */ /* 0x000fe2000fffe0ff */
[C---:B0-----:R-:W-:Y:S01]  /*0820*/  IMAD R5, R8.reuse, 0x4, R3 ;  /* 0x0000000408057824 */ /* 0x041fe200078e0203 */
[----:B------:R-:W-:Y:S02]  /*0830*/  IADD3 R8, PT, PT, R8, 0x2, RZ ;  /* 0x0000000208087810 */ /* 0x000fe40007ffe0ff */
[----:B------:R-:W-:Y:S01]  /*0840*/  LEA R4, R4, UR7, 0x2 ;  /* 0x0000000704047c11 */ /* 0x000fe2000f8e10ff */
[----:B-1----:R-:W-:-:S06]  /*0850*/  ULEA UR4, UR6, UR4, 0x18 ;  /* 0x0000000406047291 */ /* 0x002fcc000f8ec0ff */
[----:B------:R-:W-:Y:S02]  /*0860*/  LEA R6, R5, UR4, 0x2 ;  /* 0x0000000405067c11 */ /* 0x000fe4000f8e10ff */
[----:B------:R-:W-:Y:S04]  /*0870*/  LDS.64 R4, [R4] ;  /* 0x0000000004047984 */ /* 0x000fe80000000a00 */
[----:B------:R-:W0:Y:S04]  /*0880*/  LDS R7, [R6] ;  /* 0x0000000006077984 */ /* 0x000e280000000800 */
[----:B------:R-:W1:Y:S01]  /*0890*/  LDS R9, [R6+0x10] ;  /* 0x0000100006097984 */ /* 0x000e620000000800 */
[----:B0-----:R-:W-:-:S04]  /*08a0*/  FFMA R10, R4, R7, R19 ;  /* 0x00000007040a7223 */ /* 0x001fc80000000013 */
[----:B-1----:R-:W-:-:S07]  /*08b0*/  FFMA R19, R9, R5, R10 ;  /* 0x0000000509137223 */ /* 0x002fce000000000a */
.L_x_5:
[----:B------:R-:W-:Y:S05]  /*08c0*/  BRA.U !UP2, `(.L_x_3) ;  /* 0x000000010a2c7547 */ /* 0x000fea000b800000 */
[----:B------:R-:W1:Y:S01]  /*08d0*/  S2UR UR6, SR_CgaCtaId ;  /* 0x00000000000679c3 */ /* 0x000e620000008800 */
[----:B------:R-:W-:Y:S01]  /*08e0*/  UMOV UR4, 0x400 ;  /* 0x0000040000047882 */ /* 0x000fe20000000000 */
[----:B------:R-:W-:Y:S01]  /*08f0*/  LEA R4, R0, R8, 0x2 ;  /* 0x0000000800047211 */ /* 0x000fe200078e10ff */
[----:B------:R-:W-:Y:S01]  /*0900*/  UIADD3 UR4, UPT, UPT, UR4, 0x40, URZ ;  /* 0x0000004004047890 */ /* 0x000fe2000fffe0ff */
[----:B------:R-:W-:Y:S02]  /*0910*/  LEA R8, R8, R3, 0x2 ;  /* 0x0000000308087211 */ /* 0x000fe400078e10ff */
[----:B------:R-:W-:-:S06]  /*0920*/  LEA R4, R4, UR7, 0x2 ;  /* 0x0000000704047c11 */ /* 0x000fcc000f8e10ff */
[----:B------:R-:W-:Y:S01]  /*0930*/  LDS R4, [R4] ;  /* 0x0000000004047984 */ /* 0x000fe20000000800 */
[----:B-1----:R-:W-:-:S06]  /*0940*/  ULEA UR4, UR6, UR4, 0x18 ;  /* 0x0000000406047291 */ /* 0x002fcc000f8ec0ff */
[----:B------:R-:W-:-:S06]  /*0950*/  LEA R8, R8, UR4, 0x2 ;  /* 0x0000000408087c11 */ /* 0x000fcc000f8e10ff */
[----:B------:R-:W1:Y:S02]  /*0960*/  LDS R8, [R8] ;  /* 0x0000000008087984 */ /* 0x000e640000000800 */
[----:B-1----:R-:W-:-:S07]  /*0970*/  FFMA R19, R4, R8, R19 ;  /* 0x0000000804137223 */ /* 0x002fce0000000013 */
.L_x_3:
[----:B------:R-:W-:Y:S06]  /*0980*/  BAR.SYNC.DEFER_BLOCKING 0x0 ;  /* 0x0000000000007b1d */ /* 0x000fec0000010000 */
[----:B------:R-:W-:Y:S05]  /*0990*/  @P0 BRA `(.L_x_6) ;  /* 0xfffffff8006c0947 */ /* 0x000fea000383ffff */
.L_x_0:
[----:B------:R-:W1:Y:S01]  /*09a0*/  S2R R0, SR_CTAID.X ;  /* 0x0000000000007919 */ /* 0x000e620000002500 */
[----:B------:R-:W2:Y:S01]  /*09b0*/  S2UR UR4, SR_CTAID.Y ;  /* 0x00000000000479c3 */ /* 0x000ea20000002600 */
[----:B------:R-:W3:Y:S01]  /*09c0*/  LDCU UR5, c[0x0][0x3a0] ;  /* 0x00007400ff0577ac */ /* 0x000ee20008000800 */
[----:B------:R-:W1:Y:S01]  /*09d0*/  S2R R7, SR_TID.Y ;  /* 0x0000000000077919 */ /* 0x000e620000002200 */
[----:B------:R-:W2:Y:S05]  /*09e0*/  S2R R4, SR_TID.X ;  /* 0x0000000000047919 */ /* 0x000eaa0000002100 */
[----:B0-----:R-:W2:Y:S08]  /*09f0*/  LDC R5, c[0x0][0x364] ;  /* 0x0000d900ff057b82 */ /* 0x001eb00000000800 */
[----:B------:R-:W0:Y:S01]  /*0a00*/  LDC.64 R2, c[0x0][0x390] ;  /* 0x0000e400ff027b82 */ /* 0x000e220000000a00 */
[----:B-1----:R-:W-:-:S02]  /*0a10*/  IMAD R0, R0, UR14, R7 ;  /* 0x0000000e00007c24 */ /* 0x002fc4000f8e0207 */
[----:B--2---:R-:W-:-:S04]  /*0a20*/  IMAD R5, R5, UR4, R4 ;  /* 0x0000000405057c24 */ /* 0x004fc8000f8e0204 */
[----:B---3--:R-:W-:-:S04]  /*0a30*/  IMAD R5, R0, UR5, R5 ;  /* 0x0000000500057c24 */ /* 0x008fc8000f8e0205 */
[----:B0-----:R-:W-:-:S05]  /*0a40*/  IMAD.WIDE R2, R5, 0x4, R2 ;  /* 0x0000000405027825 */ /* 0x001fca00078e0202 */
[----:B------:R-:W-:Y:S01]  /*0a50*/  STG.E desc[UR12][R2.64], R19 ;  /* 0x0000001302007986 */ /* 0x000fe2000c10190c */
[----:B------:R-:W-:Y:S05]  /*0a60*/  EXIT ;  /* 0x000000000000794d */ /* 0x000fea0003800000 */
.L_x_7:
[----:B------:R-:W-:-:S00]  /*0a70*/  BRA `(.L_x_7) ;  /* 0xfffffffc00fc7947 */ /* 0x000fc0000383ffff */
[----:B------:R-:W-:-:S00]  /*0a80*/  NOP ;  /* 0x0000000000007918 */ /* 0x000fc00000000000 */
[----:B------:R-:W-:-:S00]  /*0a90*/  NOP ;  /* 0x0000000000007918 */ /* 0x000fc00000000000 */
[----:B------:R-:W-:-:S00]  /*0aa0*/  NOP ;  /* 0x0000000000007918 */ /* 0x000fc00000000000 */
[----:B------:R-:W-:-:S00]  /*0ab0*/  NOP ;  /* 0x0000000000007918 */ /* 0x000fc00000000000 */
[----:B------:R-:W-:-:S00]  /*0ac0*/  NOP ;  /* 0x0000000000007918 */ /* 0x000fc00000000000 */
[----:B------:R-:W-:-:S00]  /*0ad0*/  NOP ;  /* 0x0000000000007918 */ /* 0x000fc00000000000 */
[----:B------:R-:W-:-:S00]  /*0ae0*/  NOP ;  /* 0x0000000000007918 */ /* 0x000fc00000000000 */
[----:B------:R-:W-:-:S00]  /*0af0*/  NOP ;  /* 0x0000000000007918 */ /* 0x000fc00000000000 */
.L_x_8:


//--------------------- .nv.shared._Z16Partition_MatrixILi4EEvPfS0_S0_iii --------------------------
	.section	.nv.shared._Z16Partition_MatrixILi4EEvPfS0_S0_iii,"aw",@nobits
	.sectionflags	@""
	.align	4
.nv.shared._Z16Partition_MatrixILi4EEvPfS0_S0_iii:
	.zero		1152


//--------------------- .nv.shared.reserved.0     --------------------------
	.section	.nv.shared.reserved.0,"aw",@nobits
	.weak		__nv_reservedSMEM_offset_0_alias
	.size		__nv_reservedSMEM_offset_0_alias, 0, 64
	.other		__nv_reservedSMEM_offset_0_alias,@"STO_CUDA_RESERVED_SHARED STV_DEFAULT"
__nv_reservedSMEM_offset_0_alias:
	.zero		0
	.zero		64


//--------------------- .nv.constant0._Z16Partition_MatrixILi4EEvPfS0_S0_iii --------------------------
	.section	.nv.constant0._Z16Partition_MatrixILi4EEvPfS0_S0_iii,"a",@progbits
	.sectionflags	@""
	.align	4
.nv.constant0._Z16Partition_MatrixILi4EEvPfS0_S0_iii:
	.zero		932


//--------------------- SYMBOLS --------------------------

	.type		.nv.reservedSmem.offset0,@object
	.size		.nv.reservedSmem.offset0,0x4
	.type		.nv.reservedSmem.cap,@object
	.size		.nv.reservedSmem.cap,0x4
